	.headerflags	@"EF_CUDA_TEXMODE_UNIFIED EF_CUDA_64BIT_ADDRESS EF_CUDA_ACCELERATORS EF_CUDA_SM90 EF_CUDA_VIRTUAL_SM(EF_CUDA_SM90)"
	.elftype	@"ET_EXEC"


//--------------------- .nv.info                  --------------------------
	.section	.nv.info,"",@"SHT_CUDA_INFO"
	.align	4


	//----- nvinfo : EIATTR_REGCOUNT
	.align		4
        /*0000*/ 	.byte	0x04, 0x2f
        /*0002*/ 	.short	(.L_1 - .L_0)
	.align		4
.L_0:
        /*0004*/ 	.word	index@(triton_poi_fused_convolution_relu_threshold_backward_1)
        /*0008*/ 	.word	0x0000000e


	//----- nvinfo : EIATTR_MIN_STACK_SIZE
	.align		4
.L_1:
        /*000c*/ 	.byte	0x04, 0x12
        /*000e*/ 	.short	(.L_3 - .L_2)
	.align		4
.L_2:
        /*0010*/ 	.word	index@(triton_poi_fused_convolution_relu_threshold_backward_1)
        /*0014*/ 	.word	0x00000000


	//----- nvinfo : EIATTR_FRAME_SIZE
	.align		4
.L_3:
        /*0018*/ 	.byte	0x04, 0x11
        /*001a*/ 	.short	(.L_5 - .L_4)
	.align		4
.L_4:
        /*001c*/ 	.word	index@(triton_poi_fused_convolution_relu_threshold_backward_1)
        /*0020*/ 	.word	0x00000000


	//----- nvinfo : EIATTR_MIN_STACK_SIZE
	.align		4
.L_5:
        /*0024*/ 	.byte	0x04, 0x12
        /*0026*/ 	.short	(.L_7 - .L_6)
	.align		4
.L_6:
        /*0028*/ 	.word	index@(triton_poi_fused_convolution_relu_threshold_backward_1)
        /*002c*/ 	.word	0x00000000
.L_7:


//--------------------- .nv.info.triton_poi_fused_convolution_relu_threshold_backward_1 --------------------------
	.section	.nv.info.triton_poi_fused_convolution_relu_threshold_backward_1,"",@"SHT_CUDA_INFO"
	.sectionflags	@""
	.align	4


	//----- nvinfo : EIATTR_CUDA_API_VERSION
	.align		4
        /*0000*/ 	.byte	0x04, 0x37
        /*0002*/ 	.short	(.L_9 - .L_8)
.L_8:
        /*0004*/ 	.word	0x0000007c


	//----- nvinfo : EIATTR_KPARAM_INFO
	.align		4
.L_9:
        /*0008*/ 	.byte	0x04, 0x17
        /*000a*/ 	.short	(.L_11 - .L_10)
.L_10:
        /*000c*/ 	.word	0x00000000
        /*0010*/ 	.short	0x0003
        /*0012*/ 	.short	0x0018
        /*0014*/ 	.byte	0x00, 0xf0, 0x11, 0x00


	//----- nvinfo : EIATTR_KPARAM_INFO
	.align		4
.L_11:
        /*0018*/ 	.byte	0x04, 0x17
        /*001a*/ 	.short	(.L_13 - .L_12)
.L_12:
        /*001c*/ 	.word	0x00000000
        /*0020*/ 	.short	0x0002
        /*0022*/ 	.short	0x0010
        /*0024*/ 	.byte	0x00, 0xf4, 0x21, 0x00


	//----- nvinfo : EIATTR_KPARAM_INFO
	.align		4
.L_13:
        /*0028*/ 	.byte	0x04, 0x17
        /*002a*/ 	.short	(.L_15 - .L_14)
.L_14:
        /*002c*/ 	.word	0x00000000
        /*0030*/ 	.short	0x0001
        /*0032*/ 	.short	0x0008
        /*0034*/ 	.byte	0x00, 0xf4, 0x21, 0x00


	//----- nvinfo : EIATTR_KPARAM_INFO
	.align		4
.L_15:
        /*0038*/ 	.byte	0x04, 0x17
        /*003a*/ 	.short	(.L_17 - .L_16)
.L_16:
        /*003c*/ 	.word	0x00000000
        /*0040*/ 	.short	0x0000
        /*0042*/ 	.short	0x0000
        /*0044*/ 	.byte	0x00, 0xf4, 0x21, 0x00


	//----- nvinfo : EIATTR_SPARSE_MMA_MASK
	.align		4
.L_17:
        /*0048*/ 	.byte	0x03, 0x50
        /*004a*/ 	.short	0x0000


	//----- nvinfo : EIATTR_MAXREG_COUNT
	.align		4
        /*004c*/ 	.byte	0x03, 0x1b
        /*004e*/ 	.short	0x00ff


	//----- nvinfo : EIATTR_EXIT_INSTR_OFFSETS
	.align		4
        /*0050*/ 	.byte	0x04, 0x1c
        /*0052*/ 	.short	(.L_19 - .L_18)


	//   ....[0]....
.L_18:
        /*0054*/ 	.word	0x00000150


	//----- nvinfo : EIATTR_REQNTID
	.align		4
.L_19:
        /*0058*/ 	.byte	0x04, 0x10
        /*005a*/ 	.short	(.L_21 - .L_20)
.L_20:
        /*005c*/ 	.word	0x00000080
        /*0060*/ 	.word	0x00000001
        /*0064*/ 	.word	0x00000001


	//----- nvinfo : EIATTR_CBANK_PARAM_SIZE
	.align		4
.L_21:
        /*0068*/ 	.byte	0x03, 0x19
        /*006a*/ 	.short	0x001c


	//----- nvinfo : EIATTR_PARAM_CBANK
	.align		4
        /*006c*/ 	.byte	0x04, 0x0a
        /*006e*/ 	.short	(.L_23 - .L_22)
	.align		4
.L_22:
        /*0070*/ 	.word	index@(.nv.constant0.triton_poi_fused_convolution_relu_threshold_backward_1)
        /*0074*/ 	.short	0x0210
        /*0076*/ 	.short	0x001c


	//----- nvinfo : EIATTR_SW_WAR
	.align		4
.L_23:
        /*0078*/ 	.byte	0x04, 0x36
        /*007a*/ 	.short	(.L_25 - .L_24)
.L_24:
        /*007c*/ 	.word	0x00000008
.L_25:


//--------------------- .nv.callgraph             --------------------------
	.section	.nv.callgraph,"",@"SHT_CUDA_CALLGRAPH"
	.align	4
	.sectionentsize	8
	.align		4
        /*0000*/ 	.word	0x00000000
	.align		4
        /*0004*/ 	.word	0xffffffff
	.align		4
        /*0008*/ 	.word	0x00000000
	.align		4
        /*000c*/ 	.word	0xfffffffe
	.align		4
        /*0010*/ 	.word	0x00000000
	.align		4
        /*0014*/ 	.word	0xfffffffd
	.align		4
        /*0018*/ 	.word	0x00000000
	.align		4
        /*001c*/ 	.word	0xfffffffc


//--------------------- .text.triton_poi_fused_convolution_relu_threshold_backward_1 --------------------------
	.section	.text.triton_poi_fused_convolution_relu_threshold_backward_1,"ax",@progbits
	.align	128
        .global         triton_poi_fused_convolution_relu_threshold_backward_1
        .type           triton_poi_fused_convolution_relu_threshold_backward_1,@function
        .size           triton_poi_fused_convolution_relu_threshold_backward_1,(.L_x_1 - triton_poi_fused_convolution_relu_threshold_backward_1)
        .other          triton_poi_fused_convolution_relu_threshold_backward_1,@"STO_CUDA_ENTRY STV_DEFAULT"
triton_poi_fused_convolution_relu_threshold_backward_1:
.text.triton_poi_fused_convolution_relu_threshold_backward_1:
[----:B------:R-:W-:Y:S01]  /*0000*/  LDC R1, c[0x0][0x28] ;  /* 0x00000a00ff017b82 */ /* 0x000fe20000000800 */
[----:B------:R-:W1:Y:S07]  /*0010*/  S2R R0, SR_TID.X ;  /* 0x0000000000007919 */ /* 0x000e6e0000002100 */
[----:B------:R-:W2:Y:S01]  /*0020*/  LDC.64 R2, c[0x0][0x210] ;  /* 0x00008400ff027b82 */ /* 0x000ea20000000a00 */
[----:B------:R-:W-:Y:S01]  /*0030*/  ULDC.64 UR4, c[0x0][0x208] ;  /* 0x0000820000047ab9 */ /* 0x000fe20000000a00 */
[----:B------:R-:W-:Y:S01]  /*0040*/  ULDC.64 UR6, c[0x0][0x220] ;  /* 0x0000880000067ab9 */ /* 0x000fe20000000a00 */
[----:B------:R-:W3:Y:S05]  /*0050*/  S2R R7, SR_CTAID.X ;  /* 0x0000000000077919 */ /* 0x000eea0000002500 */
[----:B------:R-:W4:Y:S01]  /*0060*/  LDC.64 R4, c[0x0][0x218] ;  /* 0x00008600ff047b82 */ /* 0x000f220000000a00 */
[----:B-1----:R-:W-:Y:S01]  /*0070*/  LOP3.LUT R0, R0, 0x7f, RZ, 0xc0, !PT ;  /* 0x0000007f00007812 */ /* 0x002fe200078ec0ff */
[----:B----4-:R-:W4:Y:S04]  /*0080*/  LDG.E R5, desc[UR4][R4.64] ;  /* 0x0000000404057981 */ /* 0x010f28000c1e1900 */
[----:B---3--:R-:W-:-:S04]  /*0090*/  IMAD R7, R7, 0x80, R0 ;  /* 0x0000008007077824 */ /* 0x008fc800078e0200 */
[----:B--2---:R-:W-:-:S05]  /*00a0*/  IMAD.WIDE R2, R7, 0x4, R2 ;  /* 0x0000000407027825 */ /* 0x004fca00078e0202 */
[----:B------:R-:W4:Y:S02]  /*00b0*/  LDG.E R0, desc[UR4][R2.64] ;  /* 0x0000000402007981 */ /* 0x000f24000c1e1900 */
[C---:B----4-:R-:W-:Y:S01]  /*00c0*/  FADD R6, R0.reuse, R5 ;  /* 0x0000000500067221 */ /* 0x050fe20000000000 */
[----:B------:R-:W-:-:S04]  /*00d0*/  FSETP.GEU.AND P0, PT, R0, -R5, PT ;  /* 0x800000050000720b */ /* 0x000fc80003f0e000 */
[----:B------:R-:W-:Y:S02]  /*00e0*/  FSEL R9, R6, RZ, P0 ;  /* 0x000000ff06097208 */ /* 0x000fe40000000000 */
[----:B------:R-:W-:Y:S02]  /*00f0*/  IADD3 R6, P1, R7, UR6, RZ ;  /* 0x0000000607067c10 */ /* 0x000fe4000ff3e0ff */
[----:B------:R-:W-:Y:S02]  /*0100*/  FSETP.GTU.AND P0, PT, R9, RZ, PT ;  /* 0x000000ff0900720b */ /* 0x000fe40003f0c000 */
[----:B------:R-:W-:Y:S02]  /*0110*/  LEA.HI.X.SX32 R7, R7, UR7, 0x1, P1 ;  /* 0x0000000707077c11 */ /* 0x000fe400088f0eff */
[----:B------:R-:W-:Y:S01]  /*0120*/  SEL R11, RZ, 0x1, P0 ;  /* 0x00000001ff0b7807 */ /* 0x000fe20000000000 */
[----:B------:R-:W-:Y:S04]  /*0130*/  STG.E desc[UR4][R2.64], R9 ;  /* 0x0000000902007986 */ /* 0x000fe8000c101904 */
[----:B------:R-:W-:Y:S01]  /*0140*/  STG.E.U8 desc[UR4][R6.64], R11 ;  /* 0x0000000b06007986 */ /* 0x000fe2000c101104 */
[----:B------:R-:W-:Y:S05]  /*0150*/  EXIT ;  /* 0x000000000000794d */ /* 0x000fea0003800000 */
.L_x_0:
[----:B------:R-:W-:-:S00]  /*0160*/  BRA `(.L_x_0) ;  /* 0xfffffffc00fc7947 */ /* 0x000fc0000383ffff */
[----:B------:R-:W-:-:S00]  /*0170*/  NOP ;  /* 0x0000000000007918 */ /* 0x000fc00000000000 */
        /* <DEDUP_REMOVED lines=8> */
.L_x_1:


//--------------------- .nv.constant0.triton_poi_fused_convolution_relu_threshold_backward_1 --------------------------
	.section	.nv.constant0.triton_poi_fused_convolution_relu_threshold_backward_1,"a",@progbits
	.sectionflags	@""
	.align	4
.nv.constant0.triton_poi_fused_convolution_relu_threshold_backward_1:
	.zero		556
